//
// Generated by NVIDIA NVVM Compiler
//
// Compiler Build ID: CL-36424714
// Cuda compilation tools, release 13.0, V13.0.88
// Based on NVVM 20.0.0
//

.version 9.0
.target sm_100
.address_size 64

	// .globl	_Z19F_avg_pool2d_kernelPfS_
.global .align 4 .b8 x[256];
.global .align 4 .b8 row_sum[32];
.global .align 4 .b8 result[4];

.visible .entry _Z19F_avg_pool2d_kernelPfS_(
	.param .u64 .ptr .align 1 _Z19F_avg_pool2d_kernelPfS__param_0,
	.param .u64 .ptr .align 1 _Z19F_avg_pool2d_kernelPfS__param_1
)
{
	.reg .pred 	%p<7>;
	.reg .b32 	%r<11>;
	.reg .b32 	%f<4>;
	.reg .b64 	%rd<16>;

	ld.param.u64 	%rd1, [_Z19F_avg_pool2d_kernelPfS__param_0];
	ld.param.u64 	%rd2, [_Z19F_avg_pool2d_kernelPfS__param_1];
	mov.u32 	%r3, %tid.y;
	mov.u32 	%r4, %ctaid.y;
	mov.u32 	%r5, %ntid.y;
	mad.lo.s32 	%r1, %r4, %r5, %r3;
	mov.u32 	%r6, %tid.x;
	mov.u32 	%r7, %ctaid.x;
	mov.u32 	%r8, %ntid.x;
	mad.lo.s32 	%r2, %r7, %r8, %r6;
	setp.gt.u32 	%p1, %r1, 7;
	setp.gt.s32 	%p2, %r2, 7;
	or.pred  	%p3, %p1, %p2;
	@%p3 bra 	$L__BB0_2;
	cvta.to.global.u64 	%rd3, %rd1;
	shl.b32 	%r9, %r1, 3;
	add.s32 	%r10, %r9, %r2;
	mul.wide.s32 	%rd4, %r10, 4;
	add.s64 	%rd5, %rd3, %rd4;
	ld.global.f32 	%f1, [%rd5];
	mul.wide.u32 	%rd6, %r1, 32;
	mov.u64 	%rd7, x;
	add.s64 	%rd8, %rd7, %rd6;
	mul.wide.s32 	%rd9, %r2, 4;
	add.s64 	%rd10, %rd8, %rd9;
	st.global.f32 	[%rd10], %f1;
$L__BB0_2:
	setp.ne.s32 	%p4, %r1, 0;
	setp.gt.s32 	%p5, %r2, 0;
	or.pred  	%p6, %p4, %p5;
	@%p6 bra 	$L__BB0_4;
	mul.wide.s32 	%rd11, %r2, 4;
	mov.u64 	%rd12, result;
	add.s64 	%rd13, %rd12, %rd11;
	ld.global.f32 	%f2, [%rd13];
	mul.f32 	%f3, %f2, 0f3C800000;
	st.global.f32 	[%rd13], %f3;
	cvta.to.global.u64 	%rd14, %rd2;
	add.s64 	%rd15, %rd14, %rd11;
	st.global.f32 	[%rd15], %f3;
$L__BB0_4:
	ret;

}


// ===== COMPILED SASS (sm_100) =====

	.target	sm_100

	.elftype	@"ET_EXEC"


//--------------------- .note.nv.tkinfo           --------------------------
	.section	.note.nv.tkinfo,"",@"SHT_NOTE"
	.sectionflags	@"SHF_NOTE_NV_TKINFO"
	.tkinfo
        /*0018*/ 	.word	0x00000002
        /*0030*/ 	.string	""
        /*0030*/ 	.string	"ptxas"
        /*0030*/ 	.string	"Cuda compilation tools, release 13.0, V13.0.88"
        /*0030*/ 	.string	"Build cuda_13.0.r13.0/compiler.36424714_0"
        /*0030*/ 	.string	"-arch sm_100 -m 64 "



//--------------------- .note.nv.cuinfo           --------------------------
	.section	.note.nv.cuinfo,"",@"SHT_NOTE"
	.sectionflags	@"SHF_NOTE_NV_CUINFO"
        /*0018*/ 	.short	0x0002
        /*001a*/ 	.short	0x0064
        /*001c*/ 	.short	0x0082
	.zero		2


//--------------------- .nv.info                  --------------------------
	.section	.nv.info,"",@"SHT_CUDA_INFO"
	.align	4


	//----- nvinfo : EIATTR_REGCOUNT
	.align		4
        /*0000*/ 	.byte	0x04, 0x2f
        /*0002*/ 	.short	(.L_4 - .L_3)
	.align		4
.L_3:
        /*0004*/ 	.word	index@(_Z19F_avg_pool2d_kernelPfS_)
        /*0008*/ 	.word	0x0000000c


	//----- nvinfo : EIATTR_FRAME_SIZE
	.align		4
.L_4:
        /*000c*/ 	.byte	0x04, 0x11
        /*000e*/ 	.short	(.L_6 - .L_5)
	.align		4
.L_5:
        /*0010*/ 	.word	index@(_Z19F_avg_pool2d_kernelPfS_)
        /*0014*/ 	.word	0x00000000


	//----- nvinfo : EIATTR_MIN_STACK_SIZE
	.align		4
.L_6:
        /*0018*/ 	.byte	0x04, 0x12
        /*001a*/ 	.short	(.L_8 - .L_7)
	.align		4
.L_7:
        /*001c*/ 	.word	index@(_Z19F_avg_pool2d_kernelPfS_)
        /*0020*/ 	.word	0x00000000
.L_8:


//--------------------- .nv.compat                --------------------------
	.section	.nv.compat,"",@"SHT_CUDA_COMPAT_INFO"
	.align	4
        /*0000*/ 	.byte	0x02, 0x09, 0x00, 0x00, 0x02, 0x02, 0x01, 0x00, 0x02, 0x05, 0x05, 0x00, 0x03, 0x07, 0x01, 0x01
        /*0010*/ 	.byte	0x02, 0x03, 0x00, 0x00, 0x02, 0x06, 0x01, 0x00, 0x04, 0x0b, 0x08, 0x00, 0x09, 0x00, 0x00, 0x00
        /*0020*/ 	.byte	0x00, 0x00, 0x00, 0x00


//--------------------- .nv.info._Z19F_avg_pool2d_kernelPfS_ --------------------------
	.section	.nv.info._Z19F_avg_pool2d_kernelPfS_,"",@"SHT_CUDA_INFO"
	.sectionflags	@""
	.align	4


	//----- nvinfo : EIATTR_CUDA_API_VERSION
	.align		4
        /*0000*/ 	.byte	0x04, 0x37
        /*0002*/ 	.short	(.L_10 - .L_9)
.L_9:
        /*0004*/ 	.word	0x00000082


	//----- nvinfo : EIATTR_KPARAM_INFO
	.align		4
.L_10:
        /*0008*/ 	.byte	0x04, 0x17
        /*000a*/ 	.short	(.L_12 - .L_11)
.L_11:
        /*000c*/ 	.word	0x00000000
        /*0010*/ 	.short	0x0001
        /*0012*/ 	.short	0x0008
        /*0014*/ 	.byte	0x00, 0xf5, 0x21, 0x00


	//----- nvinfo : EIATTR_KPARAM_INFO
	.align		4
.L_12:
        /*0018*/ 	.byte	0x04, 0x17
        /*001a*/ 	.short	(.L_14 - .L_13)
.L_13:
        /*001c*/ 	.word	0x00000000
        /*0020*/ 	.short	0x0000
        /*0022*/ 	.short	0x0000
        /*0024*/ 	.byte	0x00, 0xf5, 0x21, 0x00


	//----- nvinfo : EIATTR_SPARSE_MMA_MASK
	.align		4
.L_14:
        /*0028*/ 	.byte	0x03, 0x50
        /*002a*/ 	.short	0x0000


	//----- nvinfo : EIATTR_MAXREG_COUNT
	.align		4
        /*002c*/ 	.byte	0x03, 0x1b
        /*002e*/ 	.short	0x00ff


	//----- nvinfo : EIATTR_MERCURY_ISA_VERSION
	.align		4
        /*0030*/ 	.byte	0x03, 0x5f
        /*0032*/ 	.short	0x0101


	//----- nvinfo : EIATTR_VRC_CTA_INIT_COUNT
	.align		4
        /*0034*/ 	.byte	0x02, 0x4a
	.zero		1
	.zero		1


	//----- nvinfo : EIATTR_EXIT_INSTR_OFFSETS
	.align		4
        /*0038*/ 	.byte	0x04, 0x1c
        /*003a*/ 	.short	(.L_16 - .L_15)


	//   ....[0]....
.L_15:
        /*003c*/ 	.word	0x00000190


	//   ....[1]....
        /*0040*/ 	.word	0x00000220


	//----- nvinfo : EIATTR_CRS_STACK_SIZE
	.align		4
.L_16:
        /*0044*/ 	.byte	0x04, 0x1e
        /*0046*/ 	.short	(.L_18 - .L_17)
.L_17:
        /*0048*/ 	.word	0x00000000


	//----- nvinfo : EIATTR_CBANK_PARAM_SIZE
	.align		4
.L_18:
        /*004c*/ 	.byte	0x03, 0x19
        /*004e*/ 	.short	0x0010


	//----- nvinfo : EIATTR_PARAM_CBANK
	.align		4
        /*0050*/ 	.byte	0x04, 0x0a
        /*0052*/ 	.short	(.L_20 - .L_19)
	.align		4
.L_19:
        /*0054*/ 	.word	index@(.nv.constant0._Z19F_avg_pool2d_kernelPfS_)
        /*0058*/ 	.short	0x0380
        /*005a*/ 	.short	0x0010


	//----- nvinfo : EIATTR_SW_WAR
	.align		4
.L_20:
        /*005c*/ 	.byte	0x04, 0x36
        /*005e*/ 	.short	(.L_22 - .L_21)
.L_21:
        /*0060*/ 	.word	0x00000008
.L_22:


//--------------------- .nv.callgraph             --------------------------
	.section	.nv.callgraph,"",@"SHT_CUDA_CALLGRAPH"
	.align	4
	.sectionentsize	8
	.align		4
        /*0000*/ 	.word	0x00000000
	.align		4
        /*0004*/ 	.word	0xffffffff
	.align		4
        /*0008*/ 	.word	0x00000000
	.align		4
        /*000c*/ 	.word	0xfffffffe
	.align		4
        /*0010*/ 	.word	0x00000000
	.align		4
        /*0014*/ 	.word	0xfffffffd
	.align		4
        /*0018*/ 	.word	0x00000000
	.align		4
        /*001c*/ 	.word	0xfffffffc


//--------------------- .nv.constant4             --------------------------
	.section	.nv.constant4,"a",@progbits
	.align	8
	.align		8
.nv.constant4:
        /*0000*/ 	.dword	x
	.align		8
        /*0008*/ 	.dword	row_sum
	.align		8
        /*0010*/ 	.dword	result


//--------------------- .text._Z19F_avg_pool2d_kernelPfS_ --------------------------
	.section	.text._Z19F_avg_pool2d_kernelPfS_,"ax",@progbits
	.align	128
        .global         _Z19F_avg_pool2d_kernelPfS_
        .type           _Z19F_avg_pool2d_kernelPfS_,@function
        .size           _Z19F_avg_pool2d_kernelPfS_,(.L_x_3 - _Z19F_avg_pool2d_kernelPfS_)
        .other          _Z19F_avg_pool2d_kernelPfS_,@"STO_CUDA_ENTRY STV_DEFAULT"
_Z19F_avg_pool2d_kernelPfS_:
.text._Z19F_avg_pool2d_kernelPfS_:
[----:B------:R-:W-:Y:S01]  /*0000*/  LDC R1, c[0x0][0x37c] ;  /* 0x0000df00ff017b82 */ /* 0x000fe20000000800 */
[----:B------:R-:W0:Y:S07]  /*0010*/  S2R R9, SR_TID.X ;  /* 0x0000000000097919 */ /* 0x000e2e0000002100 */
[----:B------:R-:W1:Y:S01]  /*0020*/  LDC R0, c[0x0][0x364] ;  /* 0x0000d900ff007b82 */ /* 0x000e620000000800 */
[----:B------:R-:W-:Y:S01]  /*0030*/  BSSY.RECONVERGENT B0, `(.L_x_0) ;  /* 0x0000015000007945 */ /* 0x000fe20003800200 */
[----:B------:R-:W1:Y:S06]  /*0040*/  S2R R7, SR_TID.Y ;  /* 0x0000000000077919 */ /* 0x000e6c0000002200 */
[----:B------:R-:W0:Y:S08]  /*0050*/  S2UR UR5, SR_CTAID.X ;  /* 0x00000000000579c3 */ /* 0x000e300000002500 */
[----:B------:R-:W0:Y:S08]  /*0060*/  LDC R2, c[0x0][0x360] ;  /* 0x0000d800ff027b82 */ /* 0x000e300000000800 */
[----:B------:R-:W1:Y:S01]  /*0070*/  S2UR UR4, SR_CTAID.Y ;  /* 0x00000000000479c3 */ /* 0x000e620000002600 */
[----:B0-----:R-:W-:-:S05]  /*0080*/  IMAD R9, R2, UR5, R9 ;  /* 0x0000000502097c24 */ /* 0x001fca000f8e0209 */
[C---:B------:R-:W-:Y:S02]  /*0090*/  ISETP.GT.AND P1, PT, R9.reuse, 0x7, PT ;  /* 0x000000070900780c */ /* 0x040fe40003f24270 */
[----:B------:R-:W-:Y:S01]  /*00a0*/  ISETP.GT.AND P0, PT, R9, RZ, PT ;  /* 0x000000ff0900720c */ /* 0x000fe20003f04270 */
[----:B-1----:R-:W-:Y:S01]  /*00b0*/  IMAD R7, R0, UR4, R7 ;  /* 0x0000000400077c24 */ /* 0x002fe2000f8e0207 */
[----:B------:R-:W0:Y:S04]  /*00c0*/  LDCU.64 UR4, c[0x0][0x358] ;  /* 0x00006b00ff0477ac */ /* 0x000e280008000a00 */
[C---:B------:R-:W-:Y:S02]  /*00d0*/  ISETP.GT.U32.OR P1, PT, R7.reuse, 0x7, P1 ;  /* 0x000000070700780c */ /* 0x040fe40000f24470 */
[----:B------:R-:W-:-:S11]  /*00e0*/  ISETP.NE.OR P0, PT, R7, RZ, P0 ;  /* 0x000000ff0700720c */ /* 0x000fd60000705670 */
[----:B------:R-:W-:Y:S05]  /*00f0*/  @P1 BRA `(.L_x_1) ;  /* 0x0000000000201947 */ /* 0x000fea0003800000 */
[----:B------:R-:W1:Y:S01]  /*0100*/  LDC.64 R2, c[0x0][0x380] ;  /* 0x0000e000ff027b82 */ /* 0x000e620000000a00 */
[----:B------:R-:W-:-:S05]  /*0110*/  LEA R5, R7, R9, 0x3 ;  /* 0x0000000907057211 */ /* 0x000fca00078e18ff */
[----:B-1----:R-:W-:Y:S02]  /*0120*/  IMAD.WIDE R2, R5, 0x4, R2 ;  /* 0x0000000405027825 */ /* 0x002fe400078e0202 */
[----:B------:R-:W1:Y:S04]  /*0130*/  LDC.64 R4, c[0x4][RZ] ;  /* 0x01000000ff047b82 */ /* 0x000e680000000a00 */
[----:B0-----:R-:W2:Y:S01]  /*0140*/  LDG.E R3, desc[UR4][R2.64] ;  /* 0x0000000402037981 */ /* 0x001ea2000c1e1900 */
[----:B-1----:R-:W-:-:S04]  /*0150*/  IMAD.WIDE.U32 R4, R7, 0x20, R4 ;  /* 0x0000002007047825 */ /* 0x002fc800078e0004 */
[----:B------:R-:W-:-:S05]  /*0160*/  IMAD.WIDE R4, R9, 0x4, R4 ;  /* 0x0000000409047825 */ /* 0x000fca00078e0204 */
[----:B--2---:R1:W-:Y:S02]  /*0170*/  STG.E desc[UR4][R4.64], R3 ;  /* 0x0000000304007986 */ /* 0x0043e4000c101904 */
.L_x_1:
[----:B0-----:R-:W-:Y:S05]  /*0180*/  BSYNC.RECONVERGENT B0 ;  /* 0x0000000000007941 */ /* 0x001fea0003800200 */
.L_x_0:
[----:B------:R-:W-:Y:S05]  /*0190*/  @P0 EXIT ;  /* 0x000000000000094d */ /* 0x000fea0003800000 */
[----:B-1----:R-:W0:Y:S08]  /*01a0*/  LDC.64 R2, c[0x4][0x10] ;  /* 0x01000400ff027b82 */ /* 0x002e300000000a00 */
[----:B------:R-:W1:Y:S01]  /*01b0*/  LDC.64 R4, c[0x0][0x388] ;  /* 0x0000e200ff047b82 */ /* 0x000e620000000a00 */
[----:B0-----:R-:W-:-:S05]  /*01c0*/  IMAD.WIDE R2, R9, 0x4, R2 ;  /* 0x0000000409027825 */ /* 0x001fca00078e0202 */
[----:B------:R-:W2:Y:S01]  /*01d0*/  LDG.E R0, desc[UR4][R2.64] ;  /* 0x0000000402007981 */ /* 0x000ea2000c1e1900 */
[----:B-1----:R-:W-:-:S04]  /*01e0*/  IMAD.WIDE R4, R9, 0x4, R4 ;  /* 0x0000000409047825 */ /* 0x002fc800078e0204 */
[----:B--2---:R-:W-:-:S05]  /*01f0*/  FMUL R7, R0, 0.015625 ;  /* 0x3c80000000077820 */ /* 0x004fca0000400000 */
[----:B------:R-:W-:Y:S04]  /*0200*/  STG.E desc[UR4][R2.64], R7 ;  /* 0x0000000702007986 */ /* 0x000fe8000c101904 */
[----:B------:R-:W-:Y:S01]  /*0210*/  STG.E desc[UR4][R4.64], R7 ;  /* 0x0000000704007986 */ /* 0x000fe2000c101904 */
[----:B------:R-:W-:Y:S05]  /*0220*/  EXIT ;  /* 0x000000000000794d */ /* 0x000fea0003800000 */
.L_x_2:
[----:B------:R-:W-:-:S00]  /*0230*/  BRA `(.L_x_2) ;  /* 0xfffffffc00fc7947 */ /* 0x000fc0000383ffff */
[----:B------:R-:W-:-:S00]  /*0240*/  NOP ;  /* 0x0000000000007918 */ /* 0x000fc00000000000 */
        /* <DEDUP_REMOVED lines=11> */
.L_x_3:


//--------------------- .nv.shared.reserved.0     --------------------------
	.section	.nv.shared.reserved.0,"aw",@nobits
	.weak		__nv_reservedSMEM_offset_0_alias
	.size		__nv_reservedSMEM_offset_0_alias, 0, 64
	.other		__nv_reservedSMEM_offset_0_alias,@"STO_CUDA_RESERVED_SHARED STV_DEFAULT"
__nv_reservedSMEM_offset_0_alias:
	.zero		0
	.zero		64


//--------------------- .nv.global                --------------------------
	.section	.nv.global,"aw",@nobits
	.align	4
.nv.global:
	.type		result,@object
	.size		result,(row_sum - result)
result:
	.zero		4
	.type		row_sum,@object
	.size		row_sum,(x - row_sum)
row_sum:
	.zero		32
	.type		x,@object
	.size		x,(.L_0 - x)
x:
	.zero		256
.L_0:


//--------------------- .nv.constant0._Z19F_avg_pool2d_kernelPfS_ --------------------------
	.section	.nv.constant0._Z19F_avg_pool2d_kernelPfS_,"a",@progbits
	.sectionflags	@""
	.align	4
.nv.constant0._Z19F_avg_pool2d_kernelPfS_:
	.zero		912


//--------------------- SYMBOLS --------------------------

	.type		.nv.reservedSmem.offset0,@object
	.size		.nv.reservedSmem.offset0,0x4
